//
// Generated by NVIDIA NVVM Compiler
//
// Compiler Build ID: CL-36424714
// Cuda compilation tools, release 13.0, V13.0.88
// Based on NVVM 20.0.0
//

.version 9.0
.target sm_100
.address_size 64

	// .globl	_Z17tripletLossKernelPKfS0_S0_Pffii
.extern .shared .align 16 .b8 sdata[];

.visible .entry _Z17tripletLossKernelPKfS0_S0_Pffii(
	.param .u64 .ptr .align 1 _Z17tripletLossKernelPKfS0_S0_Pffii_param_0,
	.param .u64 .ptr .align 1 _Z17tripletLossKernelPKfS0_S0_Pffii_param_1,
	.param .u64 .ptr .align 1 _Z17tripletLossKernelPKfS0_S0_Pffii_param_2,
	.param .u64 .ptr .align 1 _Z17tripletLossKernelPKfS0_S0_Pffii_param_3,
	.param .f32 _Z17tripletLossKernelPKfS0_S0_Pffii_param_4,
	.param .u32 _Z17tripletLossKernelPKfS0_S0_Pffii_param_5,
	.param .u32 _Z17tripletLossKernelPKfS0_S0_Pffii_param_6
)
{
	.reg .pred 	%p<29>;
	.reg .b32 	%r<35>;
	.reg .b32 	%f<160>;
	.reg .b64 	%rd<17>;

	ld.param.u32 	%r16, [_Z17tripletLossKernelPKfS0_S0_Pffii_param_5];
	ld.param.u32 	%r17, [_Z17tripletLossKernelPKfS0_S0_Pffii_param_6];
	mov.u32 	%r1, %ctaid.x;
	mov.u32 	%r2, %tid.x;
	setp.ge.s32 	%p1, %r1, %r16;
	@%p1 bra 	$L__BB0_38;
	setp.lt.s32 	%p2, %r17, 1;
	mov.f32 	%f156, 0f00000000;
	mov.f32 	%f157, %f156;
	@%p2 bra 	$L__BB0_36;
	shl.b32 	%r33, %r2, 2;
	mov.u32 	%r19, sdata;
	add.s32 	%r20, %r19, %r33;
	add.s32 	%r4, %r20, 32768;
	shl.b32 	%r21, %r2, 4;
	add.s32 	%r5, %r19, %r21;
	mad.lo.s32 	%r6, %r2, -12, %r5;
	mad.lo.s32 	%r31, %r17, %r1, %r33;
	mov.f32 	%f157, 0f00000000;
	mov.b32 	%r34, 2048;
	mov.u32 	%r32, %r2;
	mov.f32 	%f156, %f157;
$L__BB0_3:
	setp.ge.s32 	%p3, %r33, %r17;
	@%p3 bra 	$L__BB0_6;
	ld.param.u64 	%rd15, [_Z17tripletLossKernelPKfS0_S0_Pffii_param_2];
	ld.param.u64 	%rd14, [_Z17tripletLossKernelPKfS0_S0_Pffii_param_1];
	ld.param.u64 	%rd13, [_Z17tripletLossKernelPKfS0_S0_Pffii_param_0];
	setp.gt.u32 	%p4, %r2, 511;
	cvta.to.global.u64 	%rd8, %rd13;
	mul.wide.u32 	%rd9, %r31, 4;
	add.s64 	%rd1, %rd8, %rd9;
	ld.global.nc.v4.f32 	{%f30, %f31, %f32, %f33}, [%rd1];
	cvta.to.global.u64 	%rd10, %rd14;
	add.s64 	%rd2, %rd10, %rd9;
	ld.global.nc.v4.f32 	{%f34, %f35, %f36, %f37}, [%rd2];
	cvta.to.global.u64 	%rd11, %rd15;
	add.s64 	%rd3, %rd11, %rd9;
	ld.global.nc.v4.f32 	{%f38, %f39, %f40, %f41}, [%rd3];
	sub.f32 	%f42, %f30, %f34;
	sub.f32 	%f43, %f31, %f35;
	sub.f32 	%f44, %f32, %f36;
	sub.f32 	%f45, %f33, %f37;
	st.shared.v4.f32 	[%r5], {%f42, %f43, %f44, %f45};
	sub.f32 	%f46, %f30, %f38;
	sub.f32 	%f47, %f31, %f39;
	sub.f32 	%f48, %f32, %f40;
	sub.f32 	%f49, %f33, %f41;
	st.shared.v4.f32 	[%r5+16384], {%f46, %f47, %f48, %f49};
	add.s32 	%r22, %r33, 2048;
	setp.ge.s32 	%p5, %r22, %r17;
	or.pred  	%p6, %p4, %p5;
	@%p6 bra 	$L__BB0_6;
	ld.global.nc.v4.f32 	{%f50, %f51, %f52, %f53}, [%rd1+8192];
	ld.global.nc.v4.f32 	{%f54, %f55, %f56, %f57}, [%rd2+8192];
	ld.global.nc.v4.f32 	{%f58, %f59, %f60, %f61}, [%rd3+8192];
	sub.f32 	%f62, %f50, %f54;
	sub.f32 	%f63, %f51, %f55;
	sub.f32 	%f64, %f52, %f56;
	sub.f32 	%f65, %f53, %f57;
	st.shared.v4.f32 	[%r5+8192], {%f62, %f63, %f64, %f65};
	sub.f32 	%f66, %f50, %f58;
	sub.f32 	%f67, %f51, %f59;
	sub.f32 	%f68, %f52, %f60;
	sub.f32 	%f69, %f53, %f61;
	st.shared.v4.f32 	[%r5+24576], {%f66, %f67, %f68, %f69};
$L__BB0_6:
	bar.sync 	0;
	setp.ge.s32 	%p7, %r32, %r17;
	mov.f32 	%f154, 0f00000000;
	mov.f32 	%f155, %f154;
	@%p7 bra 	$L__BB0_15;
	ld.shared.f32 	%f71, [%r6];
	fma.rn.f32 	%f154, %f71, %f71, 0f00000000;
	ld.shared.f32 	%f72, [%r6+16384];
	fma.rn.f32 	%f155, %f72, %f72, 0f00000000;
	add.s32 	%r23, %r32, 512;
	setp.ge.s32 	%p8, %r23, %r17;
	@%p8 bra 	$L__BB0_15;
	ld.shared.f32 	%f73, [%r6+2048];
	fma.rn.f32 	%f154, %f73, %f73, %f154;
	ld.shared.f32 	%f74, [%r6+18432];
	fma.rn.f32 	%f155, %f74, %f74, %f155;
	add.s32 	%r24, %r32, 1024;
	setp.ge.s32 	%p9, %r24, %r17;
	@%p9 bra 	$L__BB0_15;
	ld.shared.f32 	%f75, [%r6+4096];
	fma.rn.f32 	%f154, %f75, %f75, %f154;
	ld.shared.f32 	%f76, [%r6+20480];
	fma.rn.f32 	%f155, %f76, %f76, %f155;
	add.s32 	%r25, %r32, 1536;
	setp.ge.s32 	%p10, %r25, %r17;
	@%p10 bra 	$L__BB0_15;
	ld.shared.f32 	%f77, [%r6+6144];
	fma.rn.f32 	%f154, %f77, %f77, %f154;
	ld.shared.f32 	%f78, [%r6+22528];
	fma.rn.f32 	%f155, %f78, %f78, %f155;
	add.s32 	%r26, %r32, 2048;
	setp.ge.s32 	%p11, %r26, %r17;
	@%p11 bra 	$L__BB0_15;
	ld.shared.f32 	%f79, [%r6+8192];
	fma.rn.f32 	%f154, %f79, %f79, %f154;
	ld.shared.f32 	%f80, [%r6+24576];
	fma.rn.f32 	%f155, %f80, %f80, %f155;
	add.s32 	%r27, %r32, 2560;
	setp.ge.s32 	%p12, %r27, %r17;
	@%p12 bra 	$L__BB0_15;
	ld.shared.f32 	%f81, [%r6+10240];
	fma.rn.f32 	%f154, %f81, %f81, %f154;
	ld.shared.f32 	%f82, [%r6+26624];
	fma.rn.f32 	%f155, %f82, %f82, %f155;
	add.s32 	%r28, %r32, 3072;
	setp.ge.s32 	%p13, %r28, %r17;
	@%p13 bra 	$L__BB0_15;
	setp.gt.u32 	%p14, %r2, 511;
	ld.shared.f32 	%f83, [%r6+12288];
	fma.rn.f32 	%f154, %f83, %f83, %f154;
	ld.shared.f32 	%f84, [%r6+28672];
	fma.rn.f32 	%f155, %f84, %f84, %f155;
	add.s32 	%r29, %r32, 3584;
	setp.ge.s32 	%p15, %r29, %r17;
	or.pred  	%p16, %p14, %p15;
	@%p16 bra 	$L__BB0_15;
	ld.shared.f32 	%f85, [%r6+14336];
	fma.rn.f32 	%f154, %f85, %f85, %f154;
	ld.shared.f32 	%f86, [%r6+30720];
	fma.rn.f32 	%f155, %f86, %f86, %f155;
$L__BB0_15:
	setp.gt.u32 	%p17, %r2, 255;
	st.shared.f32 	[%r4], %f154;
	st.shared.f32 	[%r4+2048], %f155;
	bar.sync 	0;
	@%p17 bra 	$L__BB0_17;
	ld.shared.f32 	%f87, [%r4+1024];
	ld.shared.f32 	%f88, [%r4];
	add.f32 	%f89, %f87, %f88;
	st.shared.f32 	[%r4], %f89;
	ld.shared.f32 	%f90, [%r4+3072];
	ld.shared.f32 	%f91, [%r4+2048];
	add.f32 	%f92, %f90, %f91;
	st.shared.f32 	[%r4+2048], %f92;
$L__BB0_17:
	setp.gt.u32 	%p18, %r2, 127;
	bar.sync 	0;
	@%p18 bra 	$L__BB0_19;
	ld.shared.f32 	%f93, [%r4+512];
	ld.shared.f32 	%f94, [%r4];
	add.f32 	%f95, %f93, %f94;
	st.shared.f32 	[%r4], %f95;
	ld.shared.f32 	%f96, [%r4+2560];
	ld.shared.f32 	%f97, [%r4+2048];
	add.f32 	%f98, %f96, %f97;
	st.shared.f32 	[%r4+2048], %f98;
$L__BB0_19:
	setp.gt.u32 	%p19, %r2, 63;
	bar.sync 	0;
	@%p19 bra 	$L__BB0_21;
	ld.shared.f32 	%f99, [%r4+256];
	ld.shared.f32 	%f100, [%r4];
	add.f32 	%f101, %f99, %f100;
	st.shared.f32 	[%r4], %f101;
	ld.shared.f32 	%f102, [%r4+2304];
	ld.shared.f32 	%f103, [%r4+2048];
	add.f32 	%f104, %f102, %f103;
	st.shared.f32 	[%r4+2048], %f104;
$L__BB0_21:
	setp.gt.u32 	%p20, %r2, 31;
	bar.sync 	0;
	@%p20 bra 	$L__BB0_23;
	ld.shared.f32 	%f105, [%r4+128];
	ld.shared.f32 	%f106, [%r4];
	add.f32 	%f107, %f105, %f106;
	st.shared.f32 	[%r4], %f107;
	ld.shared.f32 	%f108, [%r4+2176];
	ld.shared.f32 	%f109, [%r4+2048];
	add.f32 	%f110, %f108, %f109;
	st.shared.f32 	[%r4+2048], %f110;
$L__BB0_23:
	setp.gt.u32 	%p21, %r2, 15;
	bar.sync 	0;
	@%p21 bra 	$L__BB0_25;
	ld.shared.f32 	%f111, [%r4+64];
	ld.shared.f32 	%f112, [%r4];
	add.f32 	%f113, %f111, %f112;
	st.shared.f32 	[%r4], %f113;
	ld.shared.f32 	%f114, [%r4+2112];
	ld.shared.f32 	%f115, [%r4+2048];
	add.f32 	%f116, %f114, %f115;
	st.shared.f32 	[%r4+2048], %f116;
$L__BB0_25:
	setp.gt.u32 	%p22, %r2, 7;
	bar.sync 	0;
	@%p22 bra 	$L__BB0_27;
	ld.shared.f32 	%f117, [%r4+32];
	ld.shared.f32 	%f118, [%r4];
	add.f32 	%f119, %f117, %f118;
	st.shared.f32 	[%r4], %f119;
	ld.shared.f32 	%f120, [%r4+2080];
	ld.shared.f32 	%f121, [%r4+2048];
	add.f32 	%f122, %f120, %f121;
	st.shared.f32 	[%r4+2048], %f122;
$L__BB0_27:
	setp.gt.u32 	%p23, %r2, 3;
	bar.sync 	0;
	@%p23 bra 	$L__BB0_29;
	ld.shared.f32 	%f123, [%r4+16];
	ld.shared.f32 	%f124, [%r4];
	add.f32 	%f125, %f123, %f124;
	st.shared.f32 	[%r4], %f125;
	ld.shared.f32 	%f126, [%r4+2064];
	ld.shared.f32 	%f127, [%r4+2048];
	add.f32 	%f128, %f126, %f127;
	st.shared.f32 	[%r4+2048], %f128;
$L__BB0_29:
	setp.gt.u32 	%p24, %r2, 1;
	bar.sync 	0;
	@%p24 bra 	$L__BB0_31;
	ld.shared.f32 	%f129, [%r4+8];
	ld.shared.f32 	%f130, [%r4];
	add.f32 	%f131, %f129, %f130;
	st.shared.f32 	[%r4], %f131;
	ld.shared.f32 	%f132, [%r4+2056];
	ld.shared.f32 	%f133, [%r4+2048];
	add.f32 	%f134, %f132, %f133;
	st.shared.f32 	[%r4+2048], %f134;
$L__BB0_31:
	setp.ne.s32 	%p25, %r2, 0;
	bar.sync 	0;
	@%p25 bra 	$L__BB0_33;
	ld.shared.f32 	%f135, [sdata+32772];
	ld.shared.f32 	%f136, [%r4];
	add.f32 	%f137, %f135, %f136;
	st.shared.f32 	[%r4], %f137;
	ld.shared.f32 	%f138, [sdata+34820];
	ld.shared.f32 	%f139, [%r4+2048];
	add.f32 	%f140, %f138, %f139;
	st.shared.f32 	[%r4+2048], %f140;
$L__BB0_33:
	setp.ne.s32 	%p26, %r2, 0;
	bar.sync 	0;
	@%p26 bra 	$L__BB0_35;
	ld.shared.f32 	%f141, [sdata+32768];
	add.f32 	%f156, %f156, %f141;
	ld.shared.f32 	%f142, [sdata+34816];
	add.f32 	%f157, %f157, %f142;
$L__BB0_35:
	bar.sync 	0;
	add.s32 	%r12, %r34, 4096;
	add.s32 	%r30, %r34, 2048;
	add.s32 	%r33, %r33, 4096;
	add.s32 	%r32, %r32, 4096;
	add.s32 	%r31, %r31, 4096;
	setp.lt.s32 	%p27, %r30, %r17;
	mov.u32 	%r34, %r12;
	@%p27 bra 	$L__BB0_3;
$L__BB0_36:
	setp.ne.s32 	%p28, %r2, 0;
	@%p28 bra 	$L__BB0_38;
	ld.param.f32 	%f151, [_Z17tripletLossKernelPKfS0_S0_Pffii_param_4];
	ld.param.u64 	%rd16, [_Z17tripletLossKernelPKfS0_S0_Pffii_param_3];
	sqrt.rn.f32 	%f143, %f156;
	sqrt.rn.f32 	%f144, %f157;
	sub.f32 	%f145, %f143, %f144;
	add.f32 	%f146, %f151, %f145;
	max.f32 	%f147, %f146, 0f00000000;
	cvt.rn.f32.s32 	%f148, %r16;
	div.rn.f32 	%f149, %f147, %f148;
	cvta.to.global.u64 	%rd12, %rd16;
	atom.global.add.f32 	%f150, [%rd12], %f149;
$L__BB0_38:
	ret;

}


// ===== COMPILED SASS (sm_100) =====

	.target	sm_100

	.elftype	@"ET_EXEC"


//--------------------- .note.nv.tkinfo           --------------------------
	.section	.note.nv.tkinfo,"",@"SHT_NOTE"
	.sectionflags	@"SHF_NOTE_NV_TKINFO"
	.tkinfo
        /*0018*/ 	.word	0x00000002
        /*0030*/ 	.string	""
        /*0030*/ 	.string	"ptxas"
        /*0030*/ 	.string	"Cuda compilation tools, release 13.0, V13.0.88"
        /*0030*/ 	.string	"Build cuda_13.0.r13.0/compiler.36424714_0"
        /*0030*/ 	.string	"-arch sm_100 -m 64 "



//--------------------- .note.nv.cuinfo           --------------------------
	.section	.note.nv.cuinfo,"",@"SHT_NOTE"
	.sectionflags	@"SHF_NOTE_NV_CUINFO"
        /*0018*/ 	.short	0x0002
        /*001a*/ 	.short	0x0064
        /*001c*/ 	.short	0x0082
	.zero		2


//--------------------- .nv.info                  --------------------------
	.section	.nv.info,"",@"SHT_CUDA_INFO"
	.align	4


	//----- nvinfo : EIATTR_REGCOUNT
	.align		4
        /*0000*/ 	.byte	0x04, 0x2f
        /*0002*/ 	.short	(.L_1 - .L_0)
	.align		4
.L_0:
        /*0004*/ 	.word	index@(_Z17tripletLossKernelPKfS0_S0_Pffii)
        /*0008*/ 	.word	0x00000028


	//----- nvinfo : EIATTR_FRAME_SIZE
	.align		4
.L_1:
        /*000c*/ 	.byte	0x04, 0x11
        /*000e*/ 	.short	(.L_3 - .L_2)
	.align		4
.L_2:
        /*0010*/ 	.word	index@($__internal_1_$__cuda_sm3x_div_rn_noftz_f32_slowpath)
        /*0014*/ 	.word	0x00000000


	//----- nvinfo : EIATTR_FRAME_SIZE
	.align		4
.L_3:
        /*0018*/ 	.byte	0x04, 0x11
        /*001a*/ 	.short	(.L_5 - .L_4)
	.align		4
.L_4:
        /*001c*/ 	.word	index@($__internal_0_$__cuda_sm20_sqrt_rn_f32_slowpath)
        /*0020*/ 	.word	0x00000000


	//----- nvinfo : EIATTR_FRAME_SIZE
	.align		4
.L_5:
        /*0024*/ 	.byte	0x04, 0x11
        /*0026*/ 	.short	(.L_7 - .L_6)
	.align		4
.L_6:
        /*0028*/ 	.word	index@(_Z17tripletLossKernelPKfS0_S0_Pffii)
        /*002c*/ 	.word	0x00000000


	//----- nvinfo : EIATTR_MIN_STACK_SIZE
	.align		4
.L_7:
        /*0030*/ 	.byte	0x04, 0x12
        /*0032*/ 	.short	(.L_9 - .L_8)
	.align		4
.L_8:
        /*0034*/ 	.word	index@(_Z17tripletLossKernelPKfS0_S0_Pffii)
        /*0038*/ 	.word	0x00000000
.L_9:


//--------------------- .nv.compat                --------------------------
	.section	.nv.compat,"",@"SHT_CUDA_COMPAT_INFO"
	.align	4
        /*0000*/ 	.byte	0x02, 0x09, 0x00, 0x00, 0x02, 0x02, 0x01, 0x00, 0x02, 0x05, 0x05, 0x00, 0x03, 0x07, 0x01, 0x01
        /*0010*/ 	.byte	0x02, 0x03, 0x00, 0x00, 0x02, 0x06, 0x01, 0x00, 0x04, 0x0b, 0x08, 0x00, 0x01, 0x00, 0x00, 0x00
        /*0020*/ 	.byte	0x00, 0x00, 0x00, 0x00


//--------------------- .nv.info._Z17tripletLossKernelPKfS0_S0_Pffii --------------------------
	.section	.nv.info._Z17tripletLossKernelPKfS0_S0_Pffii,"",@"SHT_CUDA_INFO"
	.sectionflags	@""
	.align	4


	//----- nvinfo : EIATTR_CUDA_API_VERSION
	.align		4
        /*0000*/ 	.byte	0x04, 0x37
        /*0002*/ 	.short	(.L_11 - .L_10)
.L_10:
        /*0004*/ 	.word	0x00000082


	//----- nvinfo : EIATTR_KPARAM_INFO
	.align		4
.L_11:
        /*0008*/ 	.byte	0x04, 0x17
        /*000a*/ 	.short	(.L_13 - .L_12)
.L_12:
        /*000c*/ 	.word	0x00000000
        /*0010*/ 	.short	0x0006
        /*0012*/ 	.short	0x0028
        /*0014*/ 	.byte	0x00, 0xf0, 0x11, 0x00


	//----- nvinfo : EIATTR_KPARAM_INFO
	.align		4
.L_13:
        /*0018*/ 	.byte	0x04, 0x17
        /*001a*/ 	.short	(.L_15 - .L_14)
.L_14:
        /*001c*/ 	.word	0x00000000
        /*0020*/ 	.short	0x0005
        /*0022*/ 	.short	0x0024
        /*0024*/ 	.byte	0x00, 0xf0, 0x11, 0x00


	//----- nvinfo : EIATTR_KPARAM_INFO
	.align		4
.L_15:
        /*0028*/ 	.byte	0x04, 0x17
        /*002a*/ 	.short	(.L_17 - .L_16)
.L_16:
        /*002c*/ 	.word	0x00000000
        /*0030*/ 	.short	0x0004
        /*0032*/ 	.short	0x0020
        /*0034*/ 	.byte	0x00, 0xf0, 0x11, 0x00


	//----- nvinfo : EIATTR_KPARAM_INFO
	.align		4
.L_17:
        /*0038*/ 	.byte	0x04, 0x17
        /*003a*/ 	.short	(.L_19 - .L_18)
.L_18:
        /*003c*/ 	.word	0x00000000
        /*0040*/ 	.short	0x0003
        /*0042*/ 	.short	0x0018
        /*0044*/ 	.byte	0x00, 0xf5, 0x21, 0x00


	//----- nvinfo : EIATTR_KPARAM_INFO
	.align		4
.L_19:
        /*0048*/ 	.byte	0x04, 0x17
        /*004a*/ 	.short	(.L_21 - .L_20)
.L_20:
        /*004c*/ 	.word	0x00000000
        /*0050*/ 	.short	0x0002
        /*0052*/ 	.short	0x0010
        /*0054*/ 	.byte	0x00, 0xf5, 0x21, 0x00


	//----- nvinfo : EIATTR_KPARAM_INFO
	.align		4
.L_21:
        /*0058*/ 	.byte	0x04, 0x17
        /*005a*/ 	.short	(.L_23 - .L_22)
.L_22:
        /*005c*/ 	.word	0x00000000
        /*0060*/ 	.short	0x0001
        /*0062*/ 	.short	0x0008
        /*0064*/ 	.byte	0x00, 0xf5, 0x21, 0x00


	//----- nvinfo : EIATTR_KPARAM_INFO
	.align		4
.L_23:
        /*0068*/ 	.byte	0x04, 0x17
        /*006a*/ 	.short	(.L_25 - .L_24)
.L_24:
        /*006c*/ 	.word	0x00000000
        /*0070*/ 	.short	0x0000
        /*0072*/ 	.short	0x0000
        /*0074*/ 	.byte	0x00, 0xf5, 0x21, 0x00


	//----- nvinfo : EIATTR_SPARSE_MMA_MASK
	.align		4
.L_25:
        /*0078*/ 	.byte	0x03, 0x50
        /*007a*/ 	.short	0x0000


	//----- nvinfo : EIATTR_MAXREG_COUNT
	.align		4
        /*007c*/ 	.byte	0x03, 0x1b
        /*007e*/ 	.short	0x00ff


	//----- nvinfo : EIATTR_NUM_BARRIERS
	.align		4
        /*0080*/ 	.byte	0x02, 0x4c
        /*0082*/ 	.byte	0x01
	.zero		1


	//----- nvinfo : EIATTR_MERCURY_ISA_VERSION
	.align		4
        /*0084*/ 	.byte	0x03, 0x5f
        /*0086*/ 	.short	0x0101


	//----- nvinfo : EIATTR_VRC_CTA_INIT_COUNT
	.align		4
        /*0088*/ 	.byte	0x02, 0x4a
	.zero		1
	.zero		1


	//----- nvinfo : EIATTR_EXIT_INSTR_OFFSETS
	.align		4
        /*008c*/ 	.byte	0x04, 0x1c
        /*008e*/ 	.short	(.L_27 - .L_26)


	//   ....[0]....
.L_26:
        /*0090*/ 	.word	0x00000040


	//   ....[1]....
        /*0094*/ 	.word	0x00000ed0


	//   ....[2]....
        /*0098*/ 	.word	0x000011f0


	//----- nvinfo : EIATTR_CRS_STACK_SIZE
	.align		4
.L_27:
        /*009c*/ 	.byte	0x04, 0x1e
        /*009e*/ 	.short	(.L_29 - .L_28)
.L_28:
        /*00a0*/ 	.word	0x00000000


	//----- nvinfo : EIATTR_CBANK_PARAM_SIZE
	.align		4
.L_29:
        /*00a4*/ 	.byte	0x03, 0x19
        /*00a6*/ 	.short	0x002c


	//----- nvinfo : EIATTR_PARAM_CBANK
	.align		4
        /*00a8*/ 	.byte	0x04, 0x0a
        /*00aa*/ 	.short	(.L_31 - .L_30)
	.align		4
.L_30:
        /*00ac*/ 	.word	index@(.nv.constant0._Z17tripletLossKernelPKfS0_S0_Pffii)
        /*00b0*/ 	.short	0x0380
        /*00b2*/ 	.short	0x002c


	//----- nvinfo : EIATTR_SW_WAR
	.align		4
.L_31:
        /*00b4*/ 	.byte	0x04, 0x36
        /*00b6*/ 	.short	(.L_33 - .L_32)
.L_32:
        /*00b8*/ 	.word	0x00000008
.L_33:


//--------------------- .nv.callgraph             --------------------------
	.section	.nv.callgraph,"",@"SHT_CUDA_CALLGRAPH"
	.align	4
	.sectionentsize	8
	.align		4
        /*0000*/ 	.word	0x00000000
	.align		4
        /*0004*/ 	.word	0xffffffff
	.align		4
        /*0008*/ 	.word	0x00000000
	.align		4
        /*000c*/ 	.word	0xfffffffe
	.align		4
        /*0010*/ 	.word	0x00000000
	.align		4
        /*0014*/ 	.word	0xfffffffd
	.align		4
        /*0018*/ 	.word	0x00000000
	.align		4
        /*001c*/ 	.word	0xfffffffc


//--------------------- .text._Z17tripletLossKernelPKfS0_S0_Pffii --------------------------
	.section	.text._Z17tripletLossKernelPKfS0_S0_Pffii,"ax",@progbits
	.align	128
        .global         _Z17tripletLossKernelPKfS0_S0_Pffii
        .type           _Z17tripletLossKernelPKfS0_S0_Pffii,@function
        .size           _Z17tripletLossKernelPKfS0_S0_Pffii,(.L_x_30 - _Z17tripletLossKernelPKfS0_S0_Pffii)
        .other          _Z17tripletLossKernelPKfS0_S0_Pffii,@"STO_CUDA_ENTRY STV_DEFAULT"
_Z17tripletLossKernelPKfS0_S0_Pffii:
.text._Z17tripletLossKernelPKfS0_S0_Pffii:
[----:B------:R-:W-:Y:S08]  /*0000*/  LDC R1, c[0x0][0x37c] ;  /* 0x0000df00ff017b82 */ /* 0x000ff00000000800 */
[----:B------:R-:W0:Y:S08]  /*0010*/  S2UR UR6, SR_CTAID.X ;  /* 0x00000000000679c3 */ /* 0x000e300000002500 */
[----:B------:R-:W0:Y:S02]  /*0020*/  LDC R0, c[0x0][0x3a4] ;  /* 0x0000e900ff007b82 */ /* 0x000e240000000800 */
[----:B0-----:R-:W-:-:S13]  /*0030*/  ISETP.LE.AND P0, PT, R0, UR6, PT ;  /* 0x0000000600007c0c */ /* 0x001fda000bf03270 */
[----:B------:R-:W-:Y:S05]  /*0040*/  @P0 EXIT ;  /* 0x000000000000094d */ /* 0x000fea0003800000 */
[----:B------:R-:W0:Y:S01]  /*0050*/  LDC R3, c[0x0][0x3a8] ;  /* 0x0000ea00ff037b82 */ /* 0x000e220000000800 */
[----:B------:R-:W1:Y:S01]  /*0060*/  S2R R0, SR_TID.X ;  /* 0x0000000000007919 */ /* 0x000e620000002100 */
[----:B------:R-:W2:Y:S01]  /*0070*/  LDCU.64 UR8, c[0x0][0x358] ;  /* 0x00006b00ff0877ac */ /* 0x000ea20008000a00 */
[----:B------:R-:W-:Y:S02]  /*0080*/  CS2R R32, SRZ ;  /* 0x0000000000207805 */ /* 0x000fe4000001ff00 */
[----:B0-----:R-:W-:-:S13]  /*0090*/  ISETP.GE.AND P0, PT, R3, 0x1, PT ;  /* 0x000000010300780c */ /* 0x001fda0003f06270 */
[----:B-12---:R-:W-:Y:S05]  /*00a0*/  @!P0 BRA `(.L_x_0) ;  /* 0x0000000c00848947 */ /* 0x006fea0003800000 */
[----:B------:R-:W0:Y:S01]  /*00b0*/  S2UR UR5, SR_CgaCtaId ;  /* 0x00000000000579c3 */ /* 0x000e220000008800 */
[----:B------:R-:W-:Y:S01]  /*00c0*/  UMOV UR4, 0x400 ;  /* 0x0000040000047882 */ /* 0x000fe20000000000 */
[----:B------:R-:W-:Y:S02]  /*00d0*/  SHF.L.U32 R26, R0, 0x2, RZ ;  /* 0x00000002001a7819 */ /* 0x000fe400000006ff */
[----:B------:R-:W-:Y:S01]  /*00e0*/  CS2R R32, SRZ ;  /* 0x0000000000207805 */ /* 0x000fe2000001ff00 */
[----:B------:R-:W-:Y:S01]  /*00f0*/  IMAD.MOV.U32 R2, RZ, RZ, R0 ;  /* 0x000000ffff027224 */ /* 0x000fe200078e0000 */
[----:B------:R-:W1:Y:S01]  /*0100*/  LDCU UR10, c[0x0][0x3a8] ;  /* 0x00007500ff0a77ac */ /* 0x000e620008000800 */
[----:B------:R-:W-:Y:S01]  /*0110*/  MOV R24, R26 ;  /* 0x0000001a00187202 */ /* 0x000fe20000000f00 */
[----:B------:R-:W-:Y:S01]  /*0120*/  IMAD R3, R3, UR6, R26 ;  /* 0x0000000603037c24 */ /* 0x000fe2000f8e021a */
[----:B0-----:R-:W-:-:S03]  /*0130*/  ULEA UR4, UR5, UR4, 0x18 ;  /* 0x0000000405047291 */ /* 0x001fc6000f8ec0ff */
[----:B------:R-:W-:-:S03]  /*0140*/  UMOV UR5, 0x800 ;  /* 0x0000080000057882 */ /* 0x000fc60000000000 */
[----:B------:R-:W-:-:S05]  /*0150*/  LEA R27, R0, UR4, 0x4 ;  /* 0x00000004001b7c11 */ /* 0x000fca000f8e20ff */
[----:B-1----:R-:W-:-:S07]  /*0160*/  IMAD R25, R0, -0xc, R27 ;  /* 0xfffffff400197824 */ /* 0x002fce00078e021b */
.L_x_7:
[----:B------:R-:W-:Y:S01]  /*0170*/  ISETP.GE.AND P0, PT, R24, UR10, PT ;  /* 0x0000000a18007c0c */ /* 0x000fe2000bf06270 */
[----:B------:R-:W-:-:S12]  /*0180*/  BSSY.RECONVERGENT B0, `(.L_x_1) ;  /* 0x0000025000007945 */ /* 0x000fd80003800200 */
[----:B-1----:R-:W-:Y:S05]  /*0190*/  @P0 BRA `(.L_x_2) ;  /* 0x00000000008c0947 */ /* 0x002fea0003800000 */
[----:B------:R-:W0:Y:S08]  /*01a0*/  LDC.64 R12, c[0x0][0x380] ;  /* 0x0000e000ff0c7b82 */ /* 0x000e300000000a00 */
[----:B------:R-:W1:Y:S08]  /*01b0*/  LDC.64 R36, c[0x0][0x388] ;  /* 0x0000e200ff247b82 */ /* 0x000e700000000a00 */
[----:B------:R-:W2:Y:S01]  /*01c0*/  LDC.64 R34, c[0x0][0x390] ;  /* 0x0000e400ff227b82 */ /* 0x000ea20000000a00 */
[----:B0-----:R-:W-:-:S05]  /*01d0*/  IMAD.WIDE.U32 R12, R3, 0x4, R12 ;  /* 0x00000004030c7825 */ /* 0x001fca00078e000c */
[----:B------:R-:W3:Y:S01]  /*01e0*/  LDG.E.128.CONSTANT R4, desc[UR8][R12.64] ;  /* 0x000000080c047981 */ /* 0x000ee2000c1e9d00 */
[----:B-1----:R-:W-:-:S05]  /*01f0*/  IMAD.WIDE.U32 R36, R3, 0x4, R36 ;  /* 0x0000000403247825 */ /* 0x002fca00078e0024 */
[----:B------:R-:W3:Y:S01]  /*0200*/  LDG.E.128.CONSTANT R8, desc[UR8][R36.64] ;  /* 0x0000000824087981 */ /* 0x000ee2000c1e9d00 */
[----:B------:R-:W-:-:S05]  /*0210*/  VIADD R14, R24, 0x800 ;  /* 0x00000800180e7836 */ /* 0x000fca0000000000 */
[----:B------:R-:W-:-:S04]  /*0220*/  ISETP.GE.AND P0, PT, R14, UR10, PT ;  /* 0x0000000a0e007c0c */ /* 0x000fc8000bf06270 */
[----:B------:R-:W-:Y:S01]  /*0230*/  ISETP.GT.U32.OR P0, PT, R0, 0x1ff, P0 ;  /* 0x000001ff0000780c */ /* 0x000fe20000704470 */
[----:B--2---:R-:W-:-:S12]  /*0240*/  IMAD.WIDE.U32 R34, R3, 0x4, R34 ;  /* 0x0000000403227825 */ /* 0x004fd800078e0022 */
[----:B------:R-:W2:Y:S04]  /*0250*/  @!P0 LDG.E.128.CONSTANT R12, desc[UR8][R12.64+0x2000] ;  /* 0x002000080c0c8981 */ /* 0x000ea8000c1e9d00 */
[----:B------:R-:W2:Y:S04]  /*0260*/  @!P0 LDG.E.128.CONSTANT R16, desc[UR8][R36.64+0x2000] ;  /* 0x0020000824108981 */ /* 0x000ea8000c1e9d00 */
[----:B------:R-:W4:Y:S01]  /*0270*/  @!P0 LDG.E.128.CONSTANT R20, desc[UR8][R34.64+0x2000] ;  /* 0x0020000822148981 */ /* 0x000f22000c1e9d00 */
[----:B---3--:R-:W-:Y:S01]  /*0280*/  FADD R28, R4, -R8 ;  /* 0x80000008041c7221 */ /* 0x008fe20000000000 */
[----:B------:R-:W-:Y:S01]  /*0290*/  FADD R29, R5, -R9 ;  /* 0x80000009051d7221 */ /* 0x000fe20000000000 */
[----:B------:R-:W-:Y:S01]  /*02a0*/  FADD R30, R6, -R10 ;  /* 0x8000000a061e7221 */ /* 0x000fe20000000000 */
[----:B------:R-:W-:-:S02]  /*02b0*/  FADD R31, R7, -R11 ;  /* 0x8000000b071f7221 */ /* 0x000fc40000000000 */
[----:B------:R-:W3:Y:S04]  /*02c0*/  LDG.E.128.CONSTANT R8, desc[UR8][R34.64] ;  /* 0x0000000822087981 */ /* 0x000ee8000c1e9d00 */
[----:B------:R0:W-:Y:S01]  /*02d0*/  STS.128 [R27], R28 ;  /* 0x0000001c1b007388 */ /* 0x0001e20000000c00 */
[----:B--2---:R-:W-:Y:S01]  /*02e0*/  @!P0 FADD R16, R12, -R16 ;  /* 0x800000100c108221 */ /* 0x004fe20000000000 */
[----:B------:R-:W-:Y:S01]  /*02f0*/  @!P0 FADD R17, R13, -R17 ;  /* 0x800000110d118221 */ /* 0x000fe20000000000 */
[----:B------:R-:W-:Y:S01]  /*0300*/  @!P0 FADD R18, R14, -R18 ;  /* 0x800000120e128221 */ /* 0x000fe20000000000 */
[----:B------:R-:W-:Y:S01]  /*0310*/  @!P0 FADD R19, R15, -R19 ;  /* 0x800000130f138221 */ /* 0x000fe20000000000 */
[----:B----4-:R-:W-:Y:S01]  /*0320*/  @!P0 FADD R20, R12, -R20 ;  /* 0x800000140c148221 */ /* 0x010fe20000000000 */
[----:B------:R-:W-:Y:S01]  /*0330*/  @!P0 FADD R21, R13, -R21 ;  /* 0x800000150d158221 */ /* 0x000fe20000000000 */
[----:B------:R-:W-:Y:S01]  /*0340*/  @!P0 FADD R22, R14, -R22 ;  /* 0x800000160e168221 */ /* 0x000fe20000000000 */
[----:B------:R-:W-:Y:S01]  /*0350*/  @!P0 FADD R23, R15, -R23 ;  /* 0x800000170f178221 */ /* 0x000fe20000000000 */
[----:B------:R0:W-:Y:S04]  /*0360*/  @!P0 STS.128 [R27+0x2000], R16 ;  /* 0x002000101b008388 */ /* 0x0001e80000000c00 */
[----:B------:R0:W-:Y:S01]  /*0370*/  @!P0 STS.128 [R27+0x6000], R20 ;  /* 0x006000141b008388 */ /* 0x0001e20000000c00 */
[----:B---3--:R-:W-:Y:S01]  /*0380*/  FADD R8, R4, -R8 ;  /* 0x8000000804087221 */ /* 0x008fe20000000000 */
[----:B------:R-:W-:Y:S01]  /*0390*/  FADD R9, R5, -R9 ;  /* 0x8000000905097221 */ /* 0x000fe20000000000 */
[----:B------:R-:W-:Y:S01]  /*03a0*/  FADD R10, R6, -R10 ;  /* 0x8000000a060a7221 */ /* 0x000fe20000000000 */
[----:B------:R-:W-:-:S05]  /*03b0*/  FADD R11, R7, -R11 ;  /* 0x8000000b070b7221 */ /* 0x000fca0000000000 */
[----:B------:R0:W-:Y:S02]  /*03c0*/  STS.128 [R27+0x4000], R8 ;  /* 0x004000081b007388 */ /* 0x0001e40000000c00 */
.L_x_2:
[----:B------:R-:W-:Y:S05]  /*03d0*/  BSYNC.RECONVERGENT B0 ;  /* 0x0000000000007941 */ /* 0x000fea0003800200 */
.L_x_1:
[----:B------:R-:W-:Y:S01]  /*03e0*/  BAR.SYNC.DEFER_BLOCKING 0x0 ;  /* 0x0000000000007b1d */ /* 0x000fe20000010000 */
[----:B------:R-:W-:Y:S01]  /*03f0*/  ISETP.GE.AND P0, PT, R2, UR10, PT ;  /* 0x0000000a02007c0c */ /* 0x000fe2000bf06270 */
[----:B------:R-:W-:Y:S02]  /*0400*/  HFMA2 R7, -RZ, RZ, 0, 0 ;  /* 0x00000000ff077431 */ /* 0x000fe400000001ff */
[----:B------:R-:W-:Y:S02]  /*0410*/  IMAD.MOV.U32 R5, RZ, RZ, RZ ;  /* 0x000000ffff057224 */ /* 0x000fe400078e00ff */
[----:B------:R-:W-:Y:S08]  /*0420*/  BSSY.RECONVERGENT B0, `(.L_x_3) ;  /* 0x0000037000007945 */ /* 0x000ff00003800200 */
[----:B------:R-:W-:Y:S05]  /*0430*/  @P0 BRA `(.L_x_4) ;  /* 0x0000000000d40947 */ /* 0x000fea0003800000 */
[----:B------:R-:W1:Y:S01]  /*0440*/  LDS R4, [R25] ;  /* 0x0000000019047984 */ /* 0x000e620000000800 */
[----:B------:R-:W-:-:S03]  /*0450*/  IADD3 R6, PT, PT, R2, 0x200, RZ ;  /* 0x0000020002067810 */ /* 0x000fc60007ffe0ff */
[----:B------:R-:W2:Y:S01]  /*0460*/  LDS R5, [R25+0x4000] ;  /* 0x0040000019057984 */ /* 0x000ea20000000800 */
[----:B------:R-:W-:Y:S01]  /*0470*/  ISETP.GE.AND P0, PT, R6, UR10, PT ;  /* 0x0000000a06007c0c */ /* 0x000fe2000bf06270 */
[----:B-1----:R-:W-:Y:S01]  /*0480*/  FFMA R7, R4, R4, RZ ;  /* 0x0000000404077223 */ /* 0x002fe200000000ff */
[----:B--2---:R-:W-:-:S11]  /*0490*/  FFMA R5, R5, R5, RZ ;  /* 0x0000000505057223 */ /* 0x004fd600000000ff */
[----:B------:R-:W-:Y:S05]  /*04a0*/  @P0 BRA `(.L_x_4) ;  /* 0x0000000000b80947 */ /* 0x000fea0003800000 */
[----:B------:R-:W1:Y:S01]  /*04b0*/  LDS R4, [R25+0x800] ;  /* 0x0008000019047984 */ /* 0x000e620000000800 */
[----:B0-----:R-:W-:-:S03]  /*04c0*/  VIADD R8, R2, 0x400 ;  /* 0x0000040002087836 */ /* 0x001fc60000000000 */
[----:B------:R-:W0:Y:S02]  /*04d0*/  LDS R6, [R25+0x4800] ;  /* 0x0048000019067984 */ /* 0x000e240000000800 */
[----:B------:R-:W-:Y:S01]  /*04e0*/  ISETP.GE.AND P0, PT, R8, UR10, PT ;  /* 0x0000000a08007c0c */ /* 0x000fe2000bf06270 */
[----:B-1----:R-:W-:Y:S01]  /*04f0*/  FFMA R7, R4, R4, R7 ;  /* 0x0000000404077223 */ /* 0x002fe20000000007 */
[----:B0-----:R-:W-:-:S11]  /*0500*/  FFMA R5, R6, R6, R5 ;  /* 0x0000000606057223 */ /* 0x001fd60000000005 */
[----:B------:R-:W-:Y:S05]  /*0510*/  @P0 BRA `(.L_x_4) ;  /* 0x00000000009c0947 */ /* 0x000fea0003800000 */
[----:B------:R-:W0:Y:S01]  /*0520*/  LDS R4, [R25+0x1000] ;  /* 0x0010000019047984 */ /* 0x000e220000000800 */
[----:B------:R-:W-:-:S03]  /*0530*/  IADD3 R8, PT, PT, R2, 0x600, RZ ;  /* 0x0000060002087810 */ /* 0x000fc60007ffe0ff */
[----:B------:R-:W1:Y:S01]  /*0540*/  LDS R6, [R25+0x5000] ;  /* 0x0050000019067984 */ /* 0x000e620000000800 */
[----:B------:R-:W-:Y:S01]  /*0550*/  ISETP.GE.AND P0, PT, R8, UR10, PT ;  /* 0x0000000a08007c0c */ /* 0x000fe2000bf06270 */
[----:B0-----:R-:W-:Y:S01]  /*0560*/  FFMA R7, R4, R4, R7 ;  /* 0x0000000404077223 */ /* 0x001fe20000000007 */
[----:B-1----:R-:W-:-:S11]  /*0570*/  FFMA R5, R6, R6, R5 ;  /* 0x0000000606057223 */ /* 0x002fd60000000005 */
[----:B------:R-:W-:Y:S05]  /*0580*/  @P0 BRA `(.L_x_4) ;  /* 0x0000000000800947 */ /* 0x000fea0003800000 */
[----:B------:R-:W0:Y:S01]  /*0590*/  LDS R4, [R25+0x1800] ;  /* 0x0018000019047984 */ /* 0x000e220000000800 */
[----:B------:R-:W-:-:S03]  /*05a0*/  VIADD R8, R2, 0x800 ;  /* 0x0000080002087836 */ /* 0x000fc60000000000 */
[----:B------:R-:W1:Y:S02]  /*05b0*/  LDS R6, [R25+0x5800] ;  /* 0x0058000019067984 */ /* 0x000e640000000800 */
[----:B------:R-:W-:Y:S01]  /*05c0*/  ISETP.GE.AND P0, PT, R8, UR10, PT ;  /* 0x0000000a08007c0c */ /* 0x000fe2000bf06270 */
[----:B0-----:R-:W-:Y:S01]  /*05d0*/  FFMA R7, R4, R4, R7 ;  /* 0x0000000404077223 */ /* 0x001fe20000000007 */
[----:B-1----:R-:W-:-:S11]  /*05e0*/  FFMA R5, R6, R6, R5 ;  /* 0x0000000606057223 */ /* 0x002fd60000000005 */
        /* <DEDUP_REMOVED lines=15> */
[----:B------:R-:W-:Y:S01]  /*06e0*/  IADD3 R4, PT, PT, R2, 0xe00, RZ ;  /* 0x00000e0002047810 */ /* 0x000fe20007ffe0ff */
[----:B------:R-:W0:Y:S03]  /*06f0*/  LDS R6, [R25+0x7000] ;  /* 0x0070000019067984 */ /* 0x000e260000000800 */
[----:B------:R-:W-:Y:S02]  /*0700*/  ISETP.GE.AND P0, PT, R4, UR10, PT ;  /* 0x0000000a04007c0c */ /* 0x000fe4000bf06270 */
[----:B------:R-:W1:Y:S02]  /*0710*/  LDS R4, [R25+0x3000] ;  /* 0x0030000019047984 */ /* 0x000e640000000800 */
[----:B------:R-:W-:-:S13]  /*0720*/  ISETP.GT.U32.OR P0, PT, R0, 0x1ff, P0 ;  /* 0x000001ff0000780c */ /* 0x000fda0000704470 */
[----:B------:R-:W2:Y:S04]  /*0730*/  @!P0 LDS R8, [R25+0x3800] ;  /* 0x0038000019088984 */ /* 0x000ea80000000800 */
[----:B------:R-:W3:Y:S01]  /*0740*/  @!P0 LDS R10, [R25+0x7800] ;  /* 0x00780000190a8984 */ /* 0x000ee20000000800 */
[----:B0-----:R-:W-:Y:S01]  /*0750*/  FFMA R5, R6, R6, R5 ;  /* 0x0000000606057223 */ /* 0x001fe20000000005 */
[----:B-1----:R-:W-:-:S04]  /*0760*/  FFMA R7, R4, R4, R7 ;  /* 0x0000000404077223 */ /* 0x002fc80000000007 */
[----:B--2---:R-:W-:Y:S01]  /*0770*/  @!P0 FFMA R7, R8, R8, R7 ;  /* 0x0000000808078223 */ /* 0x004fe20000000007 */
[----:B---3--:R-:W-:-:S07]  /*0780*/  @!P0 FFMA R5, R10, R10, R5 ;  /* 0x0000000a0a058223 */ /* 0x008fce0000000005 */
.L_x_4:
[----:B------:R-:W-:Y:S05]  /*0790*/  BSYNC.RECONVERGENT B0 ;  /* 0x0000000000007941 */ /* 0x000fea0003800200 */
.L_x_3:
[----:B------:R-:W-:Y:S01]  /*07a0*/  STS [R26+UR4+0x8000], R7 ;  /* 0x008000071a007988 */ /* 0x000fe20008000804 */
[C---:B------:R-:W-:Y:S01]  /*07b0*/  ISETP.GT.U32.AND P0, PT, R0.reuse, 0xff, PT ;  /* 0x000000ff0000780c */ /* 0x040fe20003f04070 */
[----:B------:R-:W-:Y:S01]  /*07c0*/  BSSY.RECONVERGENT B0, `(.L_x_5) ;  /* 0x000005f000007945 */ /* 0x000fe20003800200 */
[----:B------:R-:W-:Y:S01]  /*07d0*/  ISETP.GT.U32.AND P1, PT, R0, 0x7f, PT ;  /* 0x0000007f0000780c */ /* 0x000fe20003f24070 */
[----:B------:R-:W-:Y:S01]  /*07e0*/  STS [R26+UR4+0x8800], R5 ;  /* 0x008800051a007988 */ /* 0x000fe20008000804 */
[----:B------:R-:W-:Y:S09]  /*07f0*/  BAR.SYNC.DEFER_BLOCKING 0x0 ;  /* 0x0000000000007b1d */ /* 0x000ff20000010000 */
[----:B------:R-:W-:Y:S04]  /*0800*/  @!P0 LDS R4, [R26+UR4+0x8400] ;  /* 0x008400041a048984 */ /* 0x000fe80008000800 */
[----:B0-----:R-:W0:Y:S04]  /*0810*/  @!P0 LDS R9, [R26+UR4+0x8000] ;  /* 0x008000041a098984 */ /* 0x001e280008000800 */
[----:B------:R-:W-:Y:S04]  /*0820*/  @!P0 LDS R6, [R26+UR4+0x8c00] ;  /* 0x008c00041a068984 */ /* 0x000fe80008000800 */
[----:B------:R-:W1:Y:S01]  /*0830*/  @!P0 LDS R11, [R26+UR4+0x8800] ;  /* 0x008800041a0b8984 */ /* 0x000e620008000800 */
[----:B0-----:R-:W-:-:S05]  /*0840*/  @!P0 FADD R9, R4, R9 ;  /* 0x0000000904098221 */ /* 0x001fca0000000000 */
[----:B------:R-:W-:Y:S01]  /*0850*/  @!P0 STS [R26+UR4+0x8000], R9 ;  /* 0x008000091a008988 */ /* 0x000fe20008000804 */
[----:B-1----:R-:W-:-:S05]  /*0860*/  @!P0 FADD R11, R6, R11 ;  /* 0x0000000b060b8221 */ /* 0x002fca0000000000 */
[----:B------:R-:W-:Y:S01]  /*0870*/  @!P0 STS [R26+UR4+0x8800], R11 ;  /* 0x0088000b1a008988 */ /* 0x000fe20008000804 */
[----:B------:R-:W-:Y:S01]  /*0880*/  BAR.SYNC.DEFER_BLOCKING 0x0 ;  /* 0x0000000000007b1d */ /* 0x000fe20000010000 */
[----:B------:R-:W-:-:S05]  /*0890*/  ISETP.GT.U32.AND P0, PT, R0, 0x3f, PT ;  /* 0x0000003f0000780c */ /* 0x000fca0003f04070 */
[----:B------:R-:W-:Y:S04]  /*08a0*/  @!P1 LDS R4, [R26+UR4+0x8200] ;  /* 0x008200041a049984 */ /* 0x000fe80008000800 */
[----:B------:R-:W0:Y:S04]  /*08b0*/  @!P1 LDS R5, [R26+UR4+0x8000] ;  /* 0x008000041a059984 */ /* 0x000e280008000800 */
        /* <DEDUP_REMOVED lines=57> */
[----:B------:R-:W-:-:S05]  /*0c50*/  ISETP.NE.AND P0, PT, R0, RZ, PT ;  /* 0x000000ff0000720c */ /* 0x000fca0003f05270 */
[----:B------:R-:W-:Y:S04]  /*0c60*/  @!P1 LDS R4, [R26+UR4+0x8008] ;  /* 0x008008041a049984 */ /* 0x000fe80008000800 */
[----:B------:R-:W0:Y:S04]  /*0c70*/  @!P1 LDS R5, [R26+UR4+0x8000] ;  /* 0x008000041a059984 */ /* 0x000e280008000800 */
[----:B------:R-:W-:Y:S04]  /*0c80*/  @!P1 LDS R6, [R26+UR4+0x8808] ;  /* 0x008808041a069984 */ /* 0x000fe80008000800 */
[----:B------:R-:W1:Y:S01]  /*0c90*/  @!P1 LDS R7, [R26+UR4+0x8800] ;  /* 0x008800041a079984 */ /* 0x000e620008000800 */
[----:B0-----:R-:W-:-:S05]  /*0ca0*/  @!P1 FADD R5, R4, R5 ;  /* 0x0000000504059221 */ /* 0x001fca0000000000 */
[----:B------:R0:W-:Y:S01]  /*0cb0*/  @!P1 STS [R26+UR4+0x8000], R5 ;  /* 0x008000051a009988 */ /* 0x0001e20008000804 */
[----:B-1----:R-:W-:-:S05]  /*0cc0*/  @!P1 FADD R7, R6, R7 ;  /* 0x0000000706079221 */ /* 0x002fca0000000000 */
[----:B------:R0:W-:Y:S01]  /*0cd0*/  @!P1 STS [R26+UR4+0x8800], R7 ;  /* 0x008800071a009988 */ /* 0x0001e20008000804 */
[----:B------:R-:W-:Y:S06]  /*0ce0*/  BAR.SYNC.DEFER_BLOCKING 0x0 ;  /* 0x0000000000007b1d */ /* 0x000fec0000010000 */
[----:B------:R-:W-:Y:S05]  /*0cf0*/  @P0 BRA `(.L_x_6) ;  /* 0x00000000002c0947 */ /* 0x000fea0003800000 */
[----:B------:R-:W1:Y:S01]  /*0d00*/  S2UR UR7, SR_CgaCtaId ;  /* 0x00000000000779c3 */ /* 0x000e620000008800 */
[----:B------:R-:W-:Y:S01]  /*0d10*/  UMOV UR6, 0x400 ;  /* 0x0000040000067882 */ /* 0x000fe20000000000 */
[----:B0-----:R-:W-:Y:S04]  /*0d20*/  LDS R5, [R26+UR4+0x8000] ;  /* 0x008000041a057984 */ /* 0x001fe80008000800 */
[----:B------:R-:W-:Y:S01]  /*0d30*/  LDS R7, [R26+UR4+0x8800] ;  /* 0x008800041a077984 */ /* 0x000fe20008000800 */
[----:B-1----:R-:W-:-:S09]  /*0d40*/  ULEA UR6, UR7, UR6, 0x18 ;  /* 0x0000000607067291 */ /* 0x002fd2000f8ec0ff */
[----:B------:R-:W0:Y:S02]  /*0d50*/  LDS R4, [UR6+0x8004] ;  /* 0x00800406ff047984 */ /* 0x000e240008000800 */
[----:B0-----:R-:W-:-:S05]  /*0d60*/  FADD R5, R4, R5 ;  /* 0x0000000504057221 */ /* 0x001fca0000000000 */
[----:B------:R-:W-:Y:S04]  /*0d70*/  STS [R26+UR4+0x8000], R5 ;  /* 0x008000051a007988 */ /* 0x000fe80008000804 */
[----:B------:R-:W0:Y:S02]  /*0d80*/  LDS R4, [UR6+0x8804] ;  /* 0x00880406ff047984 */ /* 0x000e240008000800 */
[----:B0-----:R-:W-:-:S05]  /*0d90*/  FADD R7, R4, R7 ;  /* 0x0000000704077221 */ /* 0x001fca0000000000 */
[----:B------:R1:W-:Y:S02]  /*0da0*/  STS [R26+UR4+0x8800], R7 ;  /* 0x008800071a007988 */ /* 0x0003e40008000804 */
.L_x_6:
[----:B------:R-:W-:Y:S05]  /*0db0*/  BSYNC.RECONVERGENT B0 ;  /* 0x0000000000007941 */ /* 0x000fea0003800200 */
.L_x_5:
[----:B0-----:R-:W0:Y:S01]  /*0dc0*/  @!P0 S2R R5, SR_CgaCtaId ;  /* 0x0000000000058919 */ /* 0x001e220000008800 */
[----:B------:R-:W-:Y:S01]  /*0dd0*/  @!P0 MOV R4, 0x400 ;  /* 0x0000040000048802 */ /* 0x000fe20000000f00 */
[----:B------:R-:W-:Y:S01]  /*0de0*/  UIADD3 UR6, UPT, UPT, UR5, 0x800, URZ ;  /* 0x0000080005067890 */ /* 0x000fe2000fffe0ff */
[----:B------:R-:W-:Y:S01]  /*0df0*/  VIADD R24, R24, 0x1000 ;  /* 0x0000100018187836 */ /* 0x000fe20000000000 */
[----:B------:R-:W-:Y:S01]  /*0e00*/  BAR.SYNC.DEFER_BLOCKING 0x0 ;  /* 0x0000000000007b1d */ /* 0x000fe20000010000 */
[----:B------:R-:W-:Y:S01]  /*0e10*/  IADD3 R2, PT, PT, R2, 0x1000, RZ ;  /* 0x0000100002027810 */ /* 0x000fe20007ffe0ff */
[----:B------:R-:W-:Y:S01]  /*0e20*/  UISETP.GE.AND UP0, UPT, UR6, UR10, UPT ;  /* 0x0000000a0600728c */ /* 0x000fe2000bf06270 */
[----:B------:R-:W-:Y:S01]  /*0e30*/  VIADD R3, R3, 0x1000 ;  /* 0x0000100003037836 */ /* 0x000fe20000000000 */
[----:B------:R-:W-:Y:S01]  /*0e40*/  UIADD3 UR5, UPT, UPT, UR5, 0x1000, URZ ;  /* 0x0000100005057890 */ /* 0x000fe2000fffe0ff */
[----:B0-----:R-:W-:-:S05]  /*0e50*/  @!P0 LEA R6, R5, R4, 0x18 ;  /* 0x0000000405068211 */ /* 0x001fca00078ec0ff */
[----:B------:R-:W0:Y:S04]  /*0e60*/  @!P0 LDS R4, [R6+0x8000] ;  /* 0x0080000006048984 */ /* 0x000e280000000800 */
[----:B------:R-:W2:Y:S01]  /*0e70*/  @!P0 LDS R5, [R6+0x8800] ;  /* 0x0088000006058984 */ /* 0x000ea20000000800 */
[----:B0-----:R-:W-:Y:S01]  /*0e80*/  @!P0 FADD R33, R33, R4 ;  /* 0x0000000421218221 */ /* 0x001fe20000000000 */
[----:B--2---:R-:W-:Y:S01]  /*0e90*/  @!P0 FADD R32, R32, R5 ;  /* 0x0000000520208221 */ /* 0x004fe20000000000 */
[----:B------:R-:W-:Y:S06]  /*0ea0*/  BAR.SYNC.DEFER_BLOCKING 0x0 ;  /* 0x0000000000007b1d */ /* 0x000fec0000010000 */
[----:B------:R-:W-:Y:S05]  /*0eb0*/  BRA.U !UP0, `(.L_x_7) ;  /* 0xfffffff108ac7547 */ /* 0x000fea000b83ffff */
.L_x_0:
[----:B------:R-:W-:-:S13]  /*0ec0*/  ISETP.NE.AND P0, PT, R0, RZ, PT ;  /* 0x000000ff0000720c */ /* 0x000fda0003f05270 */
[----:B------:R-:W-:Y:S05]  /*0ed0*/  @P0 EXIT ;  /* 0x000000000000094d */ /* 0x000fea0003800000 */
[----:B------:R-:W-:Y:S01]  /*0ee0*/  IADD3 R0, PT, PT, R33, -0xd000000, RZ ;  /* 0xf300000021007810 */ /* 0x000fe20007ffe0ff */
[----:B------:R0:W2:Y:S01]  /*0ef0*/  MUFU.RSQ R2, R33 ;  /* 0x0000002100027308 */ /* 0x0000a20000001400 */
[----:B------:R-:W-:Y:S02]  /*0f00*/  BSSY.RECONVERGENT B0, `(.L_x_8) ;  /* 0x000000b000007945 */ /* 0x000fe40003800200 */
[----:B------:R-:W-:-:S13]  /*0f10*/  ISETP.GT.U32.AND P0, PT, R0, 0x727fffff, PT ;  /* 0x727fffff0000780c */ /* 0x000fda0003f04070 */
[----:B0-----:R-:W-:Y:S05]  /*0f20*/  @!P0 BRA `(.L_x_9) ;  /* 0x0000000000108947 */ /* 0x001fea0003800000 */
[----:B-1----:R-:W-:-:S07]  /*0f30*/  MOV R7, 0xf50 ;  /* 0x00000f5000077802 */ /* 0x002fce0000000f00 */
[----:B--2---:R-:W-:Y:S05]  /*0f40*/  CALL.REL.NOINC `($__internal_0_$__cuda_sm20_sqrt_rn_f32_slowpath) ;  /* 0x0000000000ac7944 */ /* 0x004fea0003c00000 */
[----:B------:R-:W-:Y:S01]  /*0f50*/  IMAD.MOV.U32 R0, RZ, RZ, R4 ;  /* 0x000000ffff007224 */ /* 0x000fe200078e0004 */
[----:B------:R-:W-:Y:S06]  /*0f60*/  BRA `(.L_x_10) ;  /* 0x0000000000107947 */ /* 0x000fec0003800000 */
.L_x_9:
[C---:B--2---:R-:W-:Y:S01]  /*0f70*/  FMUL.FTZ R0, R2.reuse, R33 ;  /* 0x0000002102007220 */ /* 0x044fe20000410000 */
[----:B------:R-:W-:-:S03]  /*0f80*/  FMUL.FTZ R2, R2, 0.5 ;  /* 0x3f00000002027820 */ /* 0x000fc60000410000 */
[----:B------:R-:W-:-:S04]  /*0f90*/  FFMA R33, -R0, R0, R33 ;  /* 0x0000000000217223 */ /* 0x000fc80000000121 */
[----:B------:R-:W-:-:S07]  /*0fa0*/  FFMA R0, R33, R2, R0 ;  /* 0x0000000221007223 */ /* 0x000fce0000000000 */
.L_x_10:
[----:B------:R-:W-:Y:S05]  /*0fb0*/  BSYNC.RECONVERGENT B0 ;  /* 0x0000000000007941 */ /* 0x000fea0003800200 */
.L_x_8:
[----:B------:R-:W-:Y:S01]  /*0fc0*/  IADD3 R2, PT, PT, R32, -0xd000000, RZ ;  /* 0xf300000020027810 */ /* 0x000fe20007ffe0ff */
[----:B------:R0:W2:Y:S01]  /*0fd0*/  MUFU.RSQ R5, R32 ;  /* 0x0000002000057308 */ /* 0x0000a20000001400 */
[----:B------:R-:W-:Y:S02]  /*0fe0*/  BSSY.RECONVERGENT B0, `(.L_x_11) ;  /* 0x000000c000007945 */ /* 0x000fe40003800200 */
[----:B------:R-:W-:-:S13]  /*0ff0*/  ISETP.GT.U32.AND P0, PT, R2, 0x727fffff, PT ;  /* 0x727fffff0200780c */ /* 0x000fda0003f04070 */
[----:B0-----:R-:W-:Y:S05]  /*1000*/  @!P0 BRA `(.L_x_12) ;  /* 0x0000000000148947 */ /* 0x001fea0003800000 */
[----:B------:R-:W-:Y:S01]  /*1010*/  IMAD.MOV.U32 R33, RZ, RZ, R32 ;  /* 0x000000ffff217224 */ /* 0x000fe200078e0020 */
[----:B-1----:R-:W-:-:S07]  /*1020*/  MOV R7, 0x1040 ;  /* 0x0000104000077802 */ /* 0x002fce0000000f00 */
[----:B--2---:R-:W-:Y:S05]  /*1030*/  CALL.REL.NOINC `($__internal_0_$__cuda_sm20_sqrt_rn_f32_slowpath) ;  /* 0x0000000000707944 */ /* 0x004fea0003c00000 */
[----:B------:R-:W-:Y:S01]  /*1040*/  MOV R3, R4 ;  /* 0x0000000400037202 */ /* 0x000fe20000000f00 */
[----:B------:R-:W-:Y:S06]  /*1050*/  BRA `(.L_x_13) ;  /* 0x0000000000107947 */ /* 0x000fec0003800000 */
.L_x_12:
[C---:B--2---:R-:W-:Y:S01]  /*1060*/  FMUL.FTZ R3, R5.reuse, R32 ;  /* 0x0000002005037220 */ /* 0x044fe20000410000 */
[----:B------:R-:W-:-:S03]  /*1070*/  FMUL.FTZ R2, R5, 0.5 ;  /* 0x3f00000005027820 */ /* 0x000fc60000410000 */
[----:B------:R-:W-:-:S04]  /*1080*/  FFMA R32, -R3, R3, R32 ;  /* 0x0000000303207223 */ /* 0x000fc80000000120 */
[----:B------:R-:W-:-:S07]  /*1090*/  FFMA R3, R32, R2, R3 ;  /* 0x0000000220037223 */ /* 0x000fce0000000003 */
.L_x_13:
[----:B------:R-:W-:Y:S05]  /*10a0*/  BSYNC.RECONVERGENT B0 ;  /* 0x0000000000007941 */ /* 0x000fea0003800200 */
.L_x_11:
[----:B------:R-:W0:Y:S01]  /*10b0*/  LDCU.64 UR4, c[0x0][0x3a0] ;  /* 0x00007400ff0477ac */ /* 0x000e220008000a00 */
[----:B------:R-:W-:Y:S01]  /*10c0*/  FADD R0, -R3, R0 ;  /* 0x0000000003007221 */ /* 0x000fe20000000100 */
[----:B------:R-:W-:Y:S01]  /*10d0*/  BSSY.RECONVERGENT B0, `(.L_x_14) ;  /* 0x000000f000007945 */ /* 0x000fe20003800200 */
[----:B0-----:R-:W-:Y:S02]  /*10e0*/  I2FP.F32.S32 R5, UR5 ;  /* 0x0000000500057c45 */ /* 0x001fe40008201400 */
[----:B------:R-:W-:Y:S02]  /*10f0*/  FADD R0, R0, UR4 ;  /* 0x0000000400007e21 */ /* 0x000fe40008000000 */
[----:B------:R-:W0:Y:S03]  /*1100*/  MUFU.RCP R2, R5 ;  /* 0x0000000500027308 */ /* 0x000e260000001000 */
[----:B------:R-:W-:-:S05]  /*1110*/  FMNMX R0, RZ, R0, !PT ;  /* 0x00000000ff007209 */ /* 0x000fca0007800000 */
[----:B------:R-:W2:Y:S01]  /*1120*/  FCHK P0, R0, R5 ;  /* 0x0000000500007302 */ /* 0x000ea20000000000 */
[----:B0-----:R-:W-:-:S04]  /*1130*/  FFMA R3, -R5, R2, 1 ;  /* 0x3f80000005037423 */ /* 0x001fc80000000102 */
[----:B------:R-:W-:-:S04]  /*1140*/  FFMA R3, R2, R3, R2 ;  /* 0x0000000302037223 */ /* 0x000fc80000000002 */
[----:B------:R-:W-:-:S04]  /*1150*/  FFMA R2, R0, R3, RZ ;  /* 0x0000000300027223 */ /* 0x000fc800000000ff */
[----:B------:R-:W-:-:S04]  /*1160*/  FFMA R4, -R5, R2, R0 ;  /* 0x0000000205047223 */ /* 0x000fc80000000100 */
[----:B-1----:R-:W-:Y:S01]  /*1170*/  FFMA R7, R3, R4, R2 ;  /* 0x0000000403077223 */ /* 0x002fe20000000002 */
[----:B--2---:R-:W-:Y:S06]  /*1180*/  @!P0 BRA `(.L_x_15) ;  /* 0x00000000000c8947 */ /* 0x004fec0003800000 */
[----:B------:R-:W-:-:S07]  /*1190*/  MOV R2, 0x11b0 ;  /* 0x000011b000027802 */ /* 0x000fce0000000f00 */
[----:B------:R-:W-:Y:S05]  /*11a0*/  CALL.REL.NOINC `($__internal_1_$__cuda_sm3x_div_rn_noftz_f32_slowpath) ;  /* 0x0000000000707944 */ /* 0x000fea0003c00000 */
[----:B------:R-:W-:-:S07]  /*11b0*/  IMAD.MOV.U32 R7, RZ, RZ, R6 ;  /* 0x000000ffff077224 */ /* 0x000fce00078e0006 */
.L_x_15:
[----:B------:R-:W-:Y:S05]  /*11c0*/  BSYNC.RECONVERGENT B0 ;  /* 0x0000000000007941 */ /* 0x000fea0003800200 */
.L_x_14:
[----:B------:R-:W0:Y:S02]  /*11d0*/  LDC.64 R2, c[0x0][0x398] ;  /* 0x0000e600ff027b82 */ /* 0x000e240000000a00 */
[----:B0-----:R-:W-:Y:S01]  /*11e0*/  REDG.E.ADD.F32.FTZ.RN.STRONG.GPU desc[UR8][R2.64], R7 ;  /* 0x00000007020079a6 */ /* 0x001fe2000c12f308 */
[----:B------:R-:W-:Y:S05]  /*11f0*/  EXIT ;  /* 0x000000000000794d */ /* 0x000fea0003800000 */
        .weak           $__internal_0_$__cuda_sm20_sqrt_rn_f32_slowpath
        .type           $__internal_0_$__cuda_sm20_sqrt_rn_f32_slowpath,@function
        .size           $__internal_0_$__cuda_sm20_sqrt_rn_f32_slowpath,($__internal_1_$__cuda_sm3x_div_rn_noftz_f32_slowpath - $__internal_0_$__cuda_sm20_sqrt_rn_f32_slowpath)
$__internal_0_$__cuda_sm20_sqrt_rn_f32_slowpath:
[----:B------:R-:W-:-:S13]  /*1200*/  LOP3.LUT P0, RZ, R33, 0x7fffffff, RZ, 0xc0, !PT ;  /* 0x7fffffff21ff7812 */ /* 0x000fda000780c0ff */
[----:B------:R-:W-:Y:S01]  /*1210*/  @!P0 MOV R2, R33 ;  /* 0x0000002100028202 */ /* 0x000fe20000000f00 */
[----:B------:R-:W-:Y:S06]  /*1220*/  @!P0 BRA `(.L_x_16) ;  /* 0x0000000000408947 */ /* 0x000fec0003800000 */
[----:B------:R-:W-:-:S13]  /*1230*/  FSETP.GEU.FTZ.AND P0, PT, R33, RZ, PT ;  /* 0x000000ff2100720b */ /* 0x000fda0003f1e000 */
[----:B------:R-:W-:Y:S01]  /*1240*/  @!P0 IMAD.MOV.U32 R2, RZ, RZ, 0x7fffffff ;  /* 0x7fffffffff028424 */ /* 0x000fe200078e00ff */
[----:B------:R-:W-:Y:S06]  /*1250*/  @!P0 BRA `(.L_x_16) ;  /* 0x0000000000348947 */ /* 0x000fec0003800000 */
[----:B------:R-:W-:-:S13]  /*1260*/  FSETP.GTU.FTZ.AND P0, PT, |R33|, +INF , PT ;  /* 0x7f8000002100780b */ /* 0x000fda0003f1c200 */
[----:B------:R-:W-:Y:S01]  /*1270*/  @P0 FADD.FTZ R2, R33, 1 ;  /* 0x3f80000021020421 */ /* 0x000fe20000010000 */
[----:B------:R-:W-:Y:S06]  /*1280*/  @P0 BRA `(.L_x_16) ;  /* 0x0000000000280947 */ /* 0x000fec0003800000 */
[----:B------:R-:W-:-:S13]  /*1290*/  FSETP.NEU.FTZ.AND P0, PT, |R33|, +INF , PT ;  /* 0x7f8000002100780b */ /* 0x000fda0003f1d200 */
[----:B------:R-:W-:-:S04]  /*12a0*/  @P0 FFMA R3, R33, 1.84467440737095516160e+19, RZ ;  /* 0x5f80000021030823 */ /* 0x000fc800000000ff */
[----:B------:R-:W0:Y:S02]  /*12b0*/  @P0 MUFU.RSQ R2, R3 ;  /* 0x0000000300020308 */ /* 0x000e240000001400 */
[----:B0-----:R-:W-:Y:S01]  /*12c0*/  @P0 FMUL.FTZ R4, R3, R2 ;  /* 0x0000000203040220 */ /* 0x001fe20000410000 */
[----:B------:R-:W-:Y:S01]  /*12d0*/  @P0 FMUL.FTZ R6, R2, 0.5 ;  /* 0x3f00000002060820 */ /* 0x000fe20000410000 */
[----:B------:R-:W-:Y:S02]  /*12e0*/  @!P0 MOV R2, R33 ;  /* 0x0000002100028202 */ /* 0x000fe40000000f00 */
[----:B------:R-:W-:-:S04]  /*12f0*/  @P0 FADD.FTZ R5, -R4, -RZ ;  /* 0x800000ff04050221 */ /* 0x000fc80000010100 */
[----:B------:R-:W-:-:S04]  /*1300*/  @P0 FFMA R5, R4, R5, R3 ;  /* 0x0000000504050223 */ /* 0x000fc80000000003 */
[----:B------:R-:W-:-:S04]  /*1310*/  @P0 FFMA R5, R5, R6, R4 ;  /* 0x0000000605050223 */ /* 0x000fc80000000004 */
[----:B------:R-:W-:-:S07]  /*1320*/  @P0 FMUL.FTZ R2, R5, 2.3283064365386962891e-10 ;  /* 0x2f80000005020820 */ /* 0x000fce0000410000 */
.L_x_16:
[----:B------:R-:W-:Y:S02]  /*1330*/  HFMA2 R3, -RZ, RZ, 0, 0 ;  /* 0x00000000ff037431 */ /* 0x000fe400000001ff */
[----:B------:R-:W-:Y:S01]  /*1340*/  IMAD.MOV.U32 R4, RZ, RZ, R2 ;  /* 0x000000ffff047224 */ /* 0x000fe200078e0002 */
[----:B------:R-:W-:-:S04]  /*1350*/  MOV R2, R7 ;  /* 0x0000000700027202 */ /* 0x000fc80000000f00 */
[----:B------:R-:W-:Y:S05]  /*1360*/  RET.REL.NODEC R2 `(_Z17tripletLossKernelPKfS0_S0_Pffii) ;  /* 0xffffffec02247950 */ /* 0x000fea0003c3ffff */
        .weak           $__internal_1_$__cuda_sm3x_div_rn_noftz_f32_slowpath
        .type           $__internal_1_$__cuda_sm3x_div_rn_noftz_f32_slowpath,@function
        .size           $__internal_1_$__cuda_sm3x_div_rn_noftz_f32_slowpath,(.L_x_30 - $__internal_1_$__cuda_sm3x_div_rn_noftz_f32_slowpath)
$__internal_1_$__cuda_sm3x_div_rn_noftz_f32_slowpath:
[----:B------:R-:W-:Y:S01]  /*1370*/  SHF.R.U32.HI R4, RZ, 0x17, R5 ;  /* 0x00000017ff047819 */ /* 0x000fe20000011605 */
[----:B------:R-:W-:Y:S01]  /*1380*/  BSSY.RECONVERGENT B1, `(.L_x_17) ;  /* 0x0000064000017945 */ /* 0x000fe20003800200 */
[----:B------:R-:W-:Y:S02]  /*1390*/  SHF.R.U32.HI R3, RZ, 0x17, R0 ;  /* 0x00000017ff037819 */ /* 0x000fe40000011600 */
[----:B------:R-:W-:Y:S02]  /*13a0*/  LOP3.LUT R4, R4, 0xff, RZ, 0xc0, !PT ;  /* 0x000000ff04047812 */ /* 0x000fe400078ec0ff */
[----:B------:R-:W-:Y:S02]  /*13b0*/  LOP3.LUT R10, R3, 0xff, RZ, 0xc0, !PT ;  /* 0x000000ff030a7812 */ /* 0x000fe400078ec0ff */
[----:B------:R-:W-:Y:S01]  /*13c0*/  MOV R6, R0 ;  /* 0x0000000000067202 */ /* 0x000fe20000000f00 */
[----:B------:R-:W-:Y:S01]  /*13d0*/  VIADD R8, R4, 0xffffffff ;  /* 0xffffffff04087836 */ /* 0x000fe20000000000 */
[----:B------:R-:W-:-:S04]  /*13e0*/  IADD3 R9, PT, PT, R10, -0x1, RZ ;  /* 0xffffffff0a097810 */ /* 0x000fc80007ffe0ff */
[----:B------:R-:W-:-:S04]  /*13f0*/  ISETP.GT.U32.AND P0, PT, R8, 0xfd, PT ;  /* 0x000000fd0800780c */ /* 0x000fc80003f04070 */
[----:B------:R-:W-:-:S13]  /*1400*/  ISETP.GT.U32.OR P0, PT, R9, 0xfd, P0 ;  /* 0x000000fd0900780c */ /* 0x000fda0000704470 */
[----:B------:R-:W-:Y:S01]  /*1410*/  @!P0 IMAD.MOV.U32 R7, RZ, RZ, RZ ;  /* 0x000000ffff078224 */ /* 0x000fe200078e00ff */
[----:B------:R-:W-:Y:S06]  /*1420*/  @!P0 BRA `(.L_x_18) ;  /* 0x0000000000608947 */ /* 0x000fec0003800000 */
[----:B------:R-:W-:Y:S02]  /*1430*/  FSETP.GTU.FTZ.AND P0, PT, |R0|, +INF , PT ;  /* 0x7f8000000000780b */ /* 0x000fe40003f1c200 */
[----:B------:R-:W-:Y:S02]  /*1440*/  FSETP.GTU.FTZ.AND P1, PT, |R5|, +INF , PT ;  /* 0x7f8000000500780b */ /* 0x000fe40003f3c200 */
[----:B------:R-:W-:Y:S02]  /*1450*/  MOV R3, R5 ;  /* 0x0000000500037202 */ /* 0x000fe40000000f00 */
[----:B------:R-:W-:-:S13]  /*1460*/  PLOP3.LUT P0, PT, P0, P1, PT, 0xf8, 0x8f ;  /* 0x00000000008f781c */ /* 0x000fda0000703f70 */
[----:B------:R-:W-:Y:S05]  /*1470*/  @P0 BRA `(.L_x_19) ;  /* 0x00000004004c0947 */ /* 0x000fea0003800000 */
[----:B------:R-:W-:-:S13]  /*1480*/  LOP3.LUT P0, RZ, R5, 0x7fffffff, R6, 0xc8, !PT ;  /* 0x7fffffff05ff7812 */ /* 0x000fda000780c806 */
[----:B------:R-:W-:Y:S05]  /*1490*/  @!P0 BRA `(.L_x_20) ;  /* 0x00000004003c8947 */ /* 0x000fea0003800000 */
[C---:B------:R-:W-:Y:S02]  /*14a0*/  FSETP.NEU.FTZ.AND P2, PT, |R0|.reuse, +INF , PT ;  /* 0x7f8000000000780b */ /* 0x040fe40003f5d200 */
[----:B------:R-:W-:Y:S02]  /*14b0*/  FSETP.NEU.FTZ.AND P1, PT, |R3|, +INF , PT ;  /* 0x7f8000000300780b */ /* 0x000fe40003f3d200 */
[----:B------:R-:W-:-:S11]  /*14c0*/  FSETP.NEU.FTZ.AND P0, PT, |R0|, +INF , PT ;  /* 0x7f8000000000780b */ /* 0x000fd60003f1d200 */
[----:B------:R-:W-:Y:S05]  /*14d0*/  @!P1 BRA !P2, `(.L_x_20) ;  /* 0x00000004002c9947 */ /* 0x000fea0005000000 */
[----:B------:R-:W-:-:S04]  /*14e0*/  LOP3.LUT P2, RZ, R6, 0x7fffffff, RZ, 0xc0, !PT ;  /* 0x7fffffff06ff7812 */ /* 0x000fc8000784c0ff */
[----:B------:R-:W-:-:S13]  /*14f0*/  PLOP3.LUT P1, PT, P1, P2, PT, 0x2f, 0xf2 ;  /* 0x0000000000f2781c */ /* 0x000fda0000f24577 */
[----:B------:R-:W-:Y:S05]  /*1500*/  @P1 BRA `(.L_x_21) ;  /* 0x0000000400181947 */ /* 0x000fea0003800000 */
[----:B------:R-:W-:-:S04]  /*1510*/  LOP3.LUT P1, RZ, R5, 0x7fffffff, RZ, 0xc0, !PT ;  /* 0x7fffffff05ff7812 */ /* 0x000fc8000782c0ff */
[----:B------:R-:W-:-:S13]  /*1520*/  PLOP3.LUT P0, PT, P0, P1, PT, 0x2f, 0xf2 ;  /* 0x0000000000f2781c */ /* 0x000fda0000702577 */
[----:B------:R-:W-:Y:S05]  /*1530*/  @P0 BRA `(.L_x_22) ;  /* 0x0000000400000947 */ /* 0x000fea0003800000 */
[----:B------:R-:W-:Y:S02]  /*1540*/  ISETP.GE.AND P0, PT, R9, RZ, PT ;  /* 0x000000ff0900720c */ /* 0x000fe40003f06270 */
[----:B------:R-:W-:-:S11]  /*1550*/  ISETP.GE.AND P1, PT, R8, RZ, PT ;  /* 0x000000ff0800720c */ /* 0x000fd60003f26270 */
[----:B------:R-:W-:Y:S01]  /*1560*/  @P0 MOV R7, RZ ;  /* 0x000000ff00070202 */ /* 0x000fe20000000f00 */
[----:B------:R-:W-:Y:S02]  /*1570*/  @!P0 IMAD.MOV.U32 R7, RZ, RZ, -0x40 ;  /* 0xffffffc0ff078424 */ /* 0x000fe400078e00ff */
[----:B------:R-:W-:Y:S01]  /*1580*/  @!P0 FFMA R6, R0, 1.84467440737095516160e+19, RZ ;  /* 0x5f80000000068823 */ /* 0x000fe200000000ff */
[----:B------:R-:W-:Y:S02]  /*1590*/  @!P1 FFMA R5, R3, 1.84467440737095516160e+19, RZ ;  /* 0x5f80000003059823 */ /* 0x000fe400000000ff */
[----:B------:R-:W-:-:S07]  /*15a0*/  @!P1 IADD3 R7, PT, PT, R7, 0x40, RZ ;  /* 0x0000004007079810 */ /* 0x000fce0007ffe0ff */
.L_x_18:
[----:B------:R-:W-:Y:S01]  /*15b0*/  LEA R0, R4, 0xc0800000, 0x17 ;  /* 0xc080000004007811 */ /* 0x000fe200078eb8ff */
[----:B------:R-:W-:Y:S01]  /*15c0*/  VIADD R3, R10, 0xffffff81 ;  /* 0xffffff810a037836 */ /* 0x000fe20000000000 */
[----:B------:R-:W-:Y:S02]  /*15d0*/  BSSY.RECONVERGENT B2, `(.L_x_23) ;  /* 0x0000035000027945 */ /* 0x000fe40003800200 */
[----:B------:R-:W-:Y:S01]  /*15e0*/  IADD3 R5, PT, PT, -R0, R5, RZ ;  /* 0x0000000500057210 */ /* 0x000fe20007ffe1ff */
[C---:B------:R-:W-:Y:S01]  /*15f0*/  IMAD R0, R3.reuse, -0x800000, R6 ;  /* 0xff80000003007824 */ /* 0x040fe200078e0206 */
[----:B------:R-:W-:Y:S02]  /*1600*/  IADD3 R4, PT, PT, R3, 0x7f, -R4 ;  /* 0x0000007f03047810 */ /* 0x000fe40007ffe804 */
[----:B------:R-:W0:Y:S01]  /*1610*/  MUFU.RCP R8, R5 ;  /* 0x0000000500087308 */ /* 0x000e220000001000 */
[----:B------:R-:W-:Y:S01]  /*1620*/  FADD.FTZ R9, -R5, -RZ ;  /* 0x800000ff05097221 */ /* 0x000fe20000010100 */
[----:B------:R-:W-:-:S03]  /*1630*/  IADD3 R7, PT, PT, R4, R7, RZ ;  /* 0x0000000704077210 */ /* 0x000fc60007ffe0ff */
[----:B0-----:R-:W-:-:S04]  /*1640*/  FFMA R11, R8, R9, 1 ;  /* 0x3f800000080b7423 */ /* 0x001fc80000000009 */
[----:B------:R-:W-:-:S04]  /*1650*/  FFMA R13, R8, R11, R8 ;  /* 0x0000000b080d7223 */ /* 0x000fc80000000008 */
[----:B------:R-:W-:-:S04]  /*1660*/  FFMA R6, R0, R13, RZ ;  /* 0x0000000d00067223 */ /* 0x000fc800000000ff */
[----:B------:R-:W-:-:S04]  /*1670*/  FFMA R11, R9, R6, R0 ;  /* 0x00000006090b7223 */ /* 0x000fc80000000000 */
[----:B------:R-:W-:-:S04]  /*1680*/  FFMA R8, R13, R11, R6 ;  /* 0x0000000b0d087223 */ /* 0x000fc80000000006 */
[----:B------:R-:W-:-:S04]  /*1690*/  FFMA R9, R9, R8, R0 ;  /* 0x0000000809097223 */ /* 0x000fc80000000000 */
[----:B------:R-:W-:-:S05]  /*16a0*/  FFMA R6, R13, R9, R8 ;  /* 0x000000090d067223 */ /* 0x000fca0000000008 */
[----:B------:R-:W-:-:S04]  /*16b0*/  SHF.R.U32.HI R0, RZ, 0x17, R6 ;  /* 0x00000017ff007819 */ /* 0x000fc80000011606 */
[----:B------:R-:W-:-:S04]  /*16c0*/  LOP3.LUT R0, R0, 0xff, RZ, 0xc0, !PT ;  /* 0x000000ff00007812 */ /* 0x000fc800078ec0ff */
[----:B------:R-:W-:-:S05]  /*16d0*/  IADD3 R10, PT, PT, R0, R7, RZ ;  /* 0x00000007000a7210 */ /* 0x000fca0007ffe0ff */
[----:B------:R-:W-:-:S05]  /*16e0*/  VIADD R0, R10, 0xffffffff ;  /* 0xffffffff0a007836 */ /* 0x000fca0000000000 */
[----:B------:R-:W-:-:S13]  /*16f0*/  ISETP.GE.U32.AND P0, PT, R0, 0xfe, PT ;  /* 0x000000fe0000780c */ /* 0x000fda0003f06070 */
[----:B------:R-:W-:Y:S05]  /*1700*/  @!P0 BRA `(.L_x_24) ;  /* 0x0000000000808947 */ /* 0x000fea0003800000 */
[----:B------:R-:W-:-:S13]  /*1710*/  ISETP.GT.AND P0, PT, R10, 0xfe, PT ;  /* 0x000000fe0a00780c */ /* 0x000fda0003f04270 */
[----:B------:R-:W-:Y:S05]  /*1720*/  @P0 BRA `(.L_x_25) ;  /* 0x00000000006c0947 */ /* 0x000fea0003800000 */
[----:B------:R-:W-:-:S13]  /*1730*/  ISETP.GE.AND P0, PT, R10, 0x1, PT ;  /* 0x000000010a00780c */ /* 0x000fda0003f06270 */
[----:B------:R-:W-:Y:S05]  /*1740*/  @P0 BRA `(.L_x_26) ;  /* 0x0000000000740947 */ /* 0x000fea0003800000 */
[----:B------:R-:W-:Y:S02]  /*1750*/  ISETP.GE.AND P0, PT, R10, -0x18, PT ;  /* 0xffffffe80a00780c */ /* 0x000fe40003f06270 */
[----:B------:R-:W-:-:S11]  /*1760*/  LOP3.LUT R6, R6, 0x80000000, RZ, 0xc0, !PT ;  /* 0x8000000006067812 */ /* 0x000fd600078ec0ff */
[----:B------:R-:W-:Y:S05]  /*1770*/  @!P0 BRA `(.L_x_26) ;  /* 0x0000000000688947 */ /* 0x000fea0003800000 */
[CCC-:B------:R-:W-:Y:S01]  /*1780*/  FFMA.RZ R0, R13.reuse, R9.reuse, R8.reuse ;  /* 0x000000090d007223 */ /* 0x1c0fe2000000c008 */
[C---:B------:R-:W-:Y:S01]  /*1790*/  IADD3 R5, PT, PT, R10.reuse, 0x20, RZ ;  /* 0x000000200a057810 */ /* 0x040fe20007ffe0ff */
[CCC-:B------:R-:W-:Y:S01]  /*17a0*/  FFMA.RM R3, R13.reuse, R9.reuse, R8.reuse ;  /* 0x000000090d037223 */ /* 0x1c0fe20000004008 */
[----:B------:R-:W-:Y:S02]  /*17b0*/  ISETP.NE.AND P2, PT, R10, RZ, PT ;  /* 0x000000ff0a00720c */ /* 0x000fe40003f45270 */
[----:B------:R-:W-:Y:S01]  /*17c0*/  LOP3.LUT R4, R0, 0x7fffff, RZ, 0xc0, !PT ;  /* 0x007fffff00047812 */ /* 0x000fe200078ec0ff */
[----:B------:R-:W-:Y:S01]  /*17d0*/  FFMA.RP R0, R13, R9, R8 ;  /* 0x000000090d007223 */ /* 0x000fe20000008008 */
[----:B------:R-:W-:Y:S02]  /*17e0*/  ISETP.NE.AND P1, PT, R10, RZ, PT ;  /* 0x000000ff0a00720c */ /* 0x000fe40003f25270 */
[----:B------:R-:W-:Y:S02]  /*17f0*/  LOP3.LUT R4, R4, 0x800000, RZ, 0xfc, !PT ;  /* 0x0080000004047812 */ /* 0x000fe400078efcff */
[----:B------:R-:W-:-:S02]  /*1800*/  IADD3 R7, PT, PT, -R10, RZ, RZ ;  /* 0x000000ff0a077210 */ /* 0x000fc40007ffe1ff */
[----:B------:R-:W-:Y:S02]  /*1810*/  SHF.L.U32 R5, R4, R5, RZ ;  /* 0x0000000504057219 */ /* 0x000fe400000006ff */
[----:B------:R-:W-:Y:S02]  /*1820*/  FSETP.NEU.FTZ.AND P0, PT, R0, R3, PT ;  /* 0x000000030000720b */ /* 0x000fe40003f1d000 */
[----:B------:R-:W-:Y:S02]  /*1830*/  SEL R3, R7, RZ, P2 ;  /* 0x000000ff07037207 */ /* 0x000fe40001000000 */
[----:B------:R-:W-:Y:S02]  /*1840*/  ISETP.NE.AND P1, PT, R5, RZ, P1 ;  /* 0x000000ff0500720c */ /* 0x000fe40000f25270 */
[----:B------:R-:W-:Y:S02]  /*1850*/  SHF.R.U32.HI R3, RZ, R3, R4 ;  /* 0x00000003ff037219 */ /* 0x000fe40000011604 */
[----:B------:R-:W-:-:S02]  /*1860*/  PLOP3.LUT P0, PT, P0, P1, PT, 0xf8, 0x8f ;  /* 0x00000000008f781c */ /* 0x000fc40000703f70 */
[----:B------:R-:W-:Y:S02]  /*1870*/  SHF.R.U32.HI R5, RZ, 0x1, R3 ;  /* 0x00000001ff057819 */ /* 0x000fe40000011603 */
[----:B------:R-:W-:-:S04]  /*1880*/  SEL R0, RZ, 0x1, !P0 ;  /* 0x00000001ff007807 */ /* 0x000fc80004000000 */
[----:B------:R-:W-:-:S04]  /*1890*/  LOP3.LUT R0, R0, 0x1, R5, 0xf8, !PT ;  /* 0x0000000100007812 */ /* 0x000fc800078ef805 */
[----:B------:R-:W-:-:S05]  /*18a0*/  LOP3.LUT R0, R0, R3, RZ, 0xc0, !PT ;  /* 0x0000000300007212 */ /* 0x000fca00078ec0ff */
[----:B------:R-:W-:-:S05]  /*18b0*/  IMAD.IADD R5, R5, 0x1, R0 ;  /* 0x0000000105057824 */ /* 0x000fca00078e0200 */
[----:B------:R-:W-:Y:S01]  /*18c0*/  LOP3.LUT R6, R5, R6, RZ, 0xfc, !PT ;  /* 0x0000000605067212 */ /* 0x000fe200078efcff */
[----:B------:R-:W-:Y:S06]  /*18d0*/  BRA `(.L_x_26) ;  /* 0x0000000000107947 */ /* 0x000fec0003800000 */
.L_x_25:
[----:B------:R-:W-:-:S04]  /*18e0*/  LOP3.LUT R6, R6, 0x80000000, RZ, 0xc0, !PT ;  /* 0x8000000006067812 */ /* 0x000fc800078ec0ff */
[----:B------:R-:W-:Y:S01]  /*18f0*/  LOP3.LUT R6, R6, 0x7f800000, RZ, 0xfc, !PT ;  /* 0x7f80000006067812 */ /* 0x000fe200078efcff */
[----:B------:R-:W-:Y:S06]  /*1900*/  BRA `(.L_x_26) ;  /* 0x0000000000047947 */ /* 0x000fec0003800000 */
.L_x_24:
[----:B------:R-:W-:-:S07]  /*1910*/  LEA R6, R7, R6, 0x17 ;  /* 0x0000000607067211 */ /* 0x000fce00078eb8ff */
.L_x_26:
[----:B------:R-:W-:Y:S05]  /*1920*/  BSYNC.RECONVERGENT B2 ;  /* 0x0000000000027941 */ /* 0x000fea0003800200 */
.L_x_23:
[----:B------:R-:W-:Y:S05]  /*1930*/  BRA `(.L_x_27) ;  /* 0x0000000000207947 */ /* 0x000fea0003800000 */
.L_x_22:
[----:B------:R-:W-:-:S04]  /*1940*/  LOP3.LUT R6, R5, 0x80000000, R6, 0x48, !PT ;  /* 0x8000000005067812 */ /* 0x000fc800078e4806 */
[----:B------:R-:W-:Y:S01]  /*1950*/  LOP3.LUT R6, R6, 0x7f800000, RZ, 0xfc, !PT ;  /* 0x7f80000006067812 */ /* 0x000fe200078efcff */
[----:B------:R-:W-:Y:S06]  /*1960*/  BRA `(.L_x_27) ;  /* 0x0000000000147947 */ /* 0x000fec0003800000 */
.L_x_21:
[----:B------:R-:W-:Y:S01]  /*1970*/  LOP3.LUT R6, R5, 0x80000000, R6, 0x48, !PT ;  /* 0x8000000005067812 */ /* 0x000fe200078e4806 */
[----:B------:R-:W-:Y:S06]  /*1980*/  BRA `(.L_x_27) ;  /* 0x00000000000c7947 */ /* 0x000fec0003800000 */
.L_x_20:
[----:B------:R-:W0:Y:S01]  /*1990*/  MUFU.RSQ R6, -QNAN ;  /* 0xffc0000000067908 */ /* 0x000e220000001400 */
[----:B------:R-:W-:Y:S05]  /*19a0*/  BRA `(.L_x_27) ;  /* 0x0000000000047947 */ /* 0x000fea0003800000 */
.L_x_19:
[----:B------:R-:W-:-:S07]  /*19b0*/  FADD.FTZ R6, R0, R3 ;  /* 0x0000000300067221 */ /* 0x000fce0000010000 */
.L_x_27:
[----:B------:R-:W-:Y:S05]  /*19c0*/  BSYNC.RECONVERGENT B1 ;  /* 0x0000000000017941 */ /* 0x000fea0003800200 */
.L_x_17:
[----:B------:R-:W-:-:S04]  /*19d0*/  HFMA2 R3, -RZ, RZ, 0, 0 ;  /* 0x00000000ff037431 */ /* 0x000fc800000001ff */
[----:B0-----:R-:W-:Y:S05]  /*19e0*/  RET.REL.NODEC R2 `(_Z17tripletLossKernelPKfS0_S0_Pffii) ;  /* 0xffffffe402847950 */ /* 0x001fea0003c3ffff */
.L_x_28:
[----:B------:R-:W-:-:S00]  /*19f0*/  BRA `(.L_x_28) ;  /* 0xfffffffc00fc7947 */ /* 0x000fc0000383ffff */
[----:B------:R-:W-:-:S00]  /*1a00*/  NOP ;  /* 0x0000000000007918 */ /* 0x000fc00000000000 */
[----:B------:R-:W-:-:S00]  /*1a10*/  NOP ;  /* 0x0000000000007918 */ /* 0x000fc00000000000 */
[----:B------:R-:W-:-:S00]  /*1a20*/  NOP ;  /* 0x0000000000007918 */ /* 0x000fc00000000000 */
[----:B------:R-:W-:-:S00]  /*1a30*/  NOP ;  /* 0x0000000000007918 */ /* 0x000fc00000000000 */
[----:B------:R-:W-:-:S00]  /*1a40*/  NOP ;  /* 0x0000000000007918 */ /* 0x000fc00000000000 */
[----:B------:R-:W-:-:S00]  /*1a50*/  NOP ;  /* 0x0000000000007918 */ /* 0x000fc00000000000 */
[----:B------:R-:W-:-:S00]  /*1a60*/  NOP ;  /* 0x0000000000007918 */ /* 0x000fc00000000000 */
[----:B------:R-:W-:-:S00]  /*1a70*/  NOP ;  /* 0x0000000000007918 */ /* 0x000fc00000000000 */
.L_x_30:


//--------------------- .nv.shared._Z17tripletLossKernelPKfS0_S0_Pffii --------------------------
	.section	.nv.shared._Z17tripletLossKernelPKfS0_S0_Pffii,"aw",@nobits
	.sectionflags	@""
	.align	16
	.zero		1024


//--------------------- .nv.shared.reserved.0     --------------------------
	.section	.nv.shared.reserved.0,"aw",@nobits
	.weak		__nv_reservedSMEM_offset_0_alias
	.size		__nv_reservedSMEM_offset_0_alias, 0, 64
	.other		__nv_reservedSMEM_offset_0_alias,@"STO_CUDA_RESERVED_SHARED STV_DEFAULT"
__nv_reservedSMEM_offset_0_alias:
	.zero		0
	.zero		64


//--------------------- .nv.constant0._Z17tripletLossKernelPKfS0_S0_Pffii --------------------------
	.section	.nv.constant0._Z17tripletLossKernelPKfS0_S0_Pffii,"a",@progbits
	.sectionflags	@""
	.align	4
.nv.constant0._Z17tripletLossKernelPKfS0_S0_Pffii:
	.zero		940


//--------------------- SYMBOLS --------------------------

	.type		.nv.reservedSmem.offset0,@object
	.size		.nv.reservedSmem.offset0,0x4
	.type		.nv.reservedSmem.cap,@object
	.size		.nv.reservedSmem.cap,0x4
